	.headerflags	@"EF_CUDA_TEXMODE_UNIFIED EF_CUDA_64BIT_ADDRESS EF_CUDA_SM86 EF_CUDA_VIRTUAL_SM(EF_CUDA_SM86)"
	.elftype	@"ET_EXEC"


//--------------------- .nv.info                  --------------------------
	.section	.nv.info,"",@"SHT_CUDA_INFO"
	.align	4


	//----- nvinfo : EIATTR_REGCOUNT
	.align		4
        /*0000*/ 	.byte	0x04, 0x2f
        /*0002*/ 	.short	(.L_1 - .L_0)
	.align		4
.L_0:
        /*0004*/ 	.word	index@(triton_red_fused__to_copy_add_amax_amin_clamp_mul_reciprocal_11)
        /*0008*/ 	.word	0x0000001f


	//----- nvinfo : EIATTR_MIN_STACK_SIZE
	.align		4
.L_1:
        /*000c*/ 	.byte	0x04, 0x12
        /*000e*/ 	.short	(.L_3 - .L_2)
	.align		4
.L_2:
        /*0010*/ 	.word	index@(triton_red_fused__to_copy_add_amax_amin_clamp_mul_reciprocal_11)
        /*0014*/ 	.word	0x00000000


	//----- nvinfo : EIATTR_FRAME_SIZE
	.align		4
.L_3:
        /*0018*/ 	.byte	0x04, 0x11
        /*001a*/ 	.short	(.L_5 - .L_4)
	.align		4
.L_4:
        /*001c*/ 	.word	index@(triton_red_fused__to_copy_add_amax_amin_clamp_mul_reciprocal_11)
        /*0020*/ 	.word	0x00000000


	//----- nvinfo : EIATTR_MIN_STACK_SIZE
	.align		4
.L_5:
        /*0024*/ 	.byte	0x04, 0x12
        /*0026*/ 	.short	(.L_7 - .L_6)
	.align		4
.L_6:
        /*0028*/ 	.word	index@(triton_red_fused__to_copy_add_amax_amin_clamp_mul_reciprocal_11)
        /*002c*/ 	.word	0x00000000
.L_7:


//--------------------- .nv.info.triton_red_fused__to_copy_add_amax_amin_clamp_mul_reciprocal_11 --------------------------
	.section	.nv.info.triton_red_fused__to_copy_add_amax_amin_clamp_mul_reciprocal_11,"",@"SHT_CUDA_INFO"
	.sectionflags	@""
	.align	4


	//----- nvinfo : EIATTR_CUDA_API_VERSION
	.align		4
        /*0000*/ 	.byte	0x04, 0x37
        /*0002*/ 	.short	(.L_9 - .L_8)
.L_8:
        /*0004*/ 	.word	0x0000007c


	//----- nvinfo : EIATTR_SW2861232_WAR
	.align		4
.L_9:
        /*0008*/ 	.byte	0x01, 0x35
	.zero		2


	//----- nvinfo : EIATTR_PARAM_CBANK
	.align		4
        /*000c*/ 	.byte	0x04, 0x0a
        /*000e*/ 	.short	(.L_11 - .L_10)
	.align		4
.L_10:
        /*0010*/ 	.word	index@(.nv.constant0.triton_red_fused__to_copy_add_amax_amin_clamp_mul_reciprocal_11)
        /*0014*/ 	.short	0x0160
        /*0016*/ 	.short	0x0030


	//----- nvinfo : EIATTR_CBANK_PARAM_SIZE
	.align		4
.L_11:
        /*0018*/ 	.byte	0x03, 0x19
        /*001a*/ 	.short	0x0030


	//----- nvinfo : EIATTR_KPARAM_INFO
	.align		4
        /*001c*/ 	.byte	0x04, 0x17
        /*001e*/ 	.short	(.L_13 - .L_12)
.L_12:
        /*0020*/ 	.word	0x00000000
        /*0024*/ 	.short	0x0006
        /*0026*/ 	.short	0x0028
        /*0028*/ 	.byte	0x00, 0xf4, 0x21, 0x00


	//----- nvinfo : EIATTR_KPARAM_INFO
	.align		4
.L_13:
        /*002c*/ 	.byte	0x04, 0x17
        /*002e*/ 	.short	(.L_15 - .L_14)
.L_14:
        /*0030*/ 	.word	0x00000000
        /*0034*/ 	.short	0x0005
        /*0036*/ 	.short	0x0024
        /*0038*/ 	.byte	0x00, 0xf0, 0x11, 0x00


	//----- nvinfo : EIATTR_KPARAM_INFO
	.align		4
.L_15:
        /*003c*/ 	.byte	0x04, 0x17
        /*003e*/ 	.short	(.L_17 - .L_16)
.L_16:
        /*0040*/ 	.word	0x00000000
        /*0044*/ 	.short	0x0004
        /*0046*/ 	.short	0x0020
        /*0048*/ 	.byte	0x00, 0xf0, 0x11, 0x00


	//----- nvinfo : EIATTR_KPARAM_INFO
	.align		4
.L_17:
        /*004c*/ 	.byte	0x04, 0x17
        /*004e*/ 	.short	(.L_19 - .L_18)
.L_18:
        /*0050*/ 	.word	0x00000000
        /*0054*/ 	.short	0x0003
        /*0056*/ 	.short	0x0018
        /*0058*/ 	.byte	0x00, 0xf4, 0x21, 0x00


	//----- nvinfo : EIATTR_KPARAM_INFO
	.align		4
.L_19:
        /*005c*/ 	.byte	0x04, 0x17
        /*005e*/ 	.short	(.L_21 - .L_20)
.L_20:
        /*0060*/ 	.word	0x00000000
        /*0064*/ 	.short	0x0002
        /*0066*/ 	.short	0x0010
        /*0068*/ 	.byte	0x00, 0xf4, 0x21, 0x00


	//----- nvinfo : EIATTR_KPARAM_INFO
	.align		4
.L_21:
        /*006c*/ 	.byte	0x04, 0x17
        /*006e*/ 	.short	(.L_23 - .L_22)
.L_22:
        /*0070*/ 	.word	0x00000000
        /*0074*/ 	.short	0x0001
        /*0076*/ 	.short	0x0008
        /*0078*/ 	.byte	0x00, 0xf4, 0x21, 0x00


	//----- nvinfo : EIATTR_KPARAM_INFO
	.align		4
.L_23:
        /*007c*/ 	.byte	0x04, 0x17
        /*007e*/ 	.short	(.L_25 - .L_24)
.L_24:
        /*0080*/ 	.word	0x00000000
        /*0084*/ 	.short	0x0000
        /*0086*/ 	.short	0x0000
        /*0088*/ 	.byte	0x00, 0xf4, 0x21, 0x00


	//----- nvinfo : EIATTR_MAXREG_COUNT
	.align		4
.L_25:
        /*008c*/ 	.byte	0x03, 0x1b
        /*008e*/ 	.short	0x0040


	//----- nvinfo : EIATTR_COOP_GROUP_MASK_REGIDS
	.align		4
        /*0090*/ 	.byte	0x04, 0x29
        /*0092*/ 	.short	(.L_27 - .L_26)


	//   ....[0]....
.L_26:
        /*0094*/ 	.word	0xffffffff


	//   ....[1]....
        /*0098*/ 	.word	0xffffffff


	//   ....[2]....
        /*009c*/ 	.word	0xffffffff


	//   ....[3]....
        /*00a0*/ 	.word	0xffffffff


	//   ....[4]....
        /*00a4*/ 	.word	0xffffffff


	//   ....[5]....
        /*00a8*/ 	.word	0xffffffff


	//   ....[6]....
        /*00ac*/ 	.word	0xffffffff


	//   ....[7]....
        /*00b0*/ 	.word	0xffffffff


	//   ....[8]....
        /*00b4*/ 	.word	0xffffffff


	//   ....[9]....
        /*00b8*/ 	.word	0xffffffff


	//   ....[10]....
        /*00bc*/ 	.word	0xffffffff


	//   ....[11]....
        /*00c0*/ 	.word	0xffffffff


	//   ....[12]....
        /*00c4*/ 	.word	0xffffffff


	//   ....[13]....
        /*00c8*/ 	.word	0xffffffff


	//   ....[14]....
        /*00cc*/ 	.word	0xffffffff


	//   ....[15]....
        /*00d0*/ 	.word	0xffffffff


	//   ....[16]....
        /*00d4*/ 	.word	0xffffffff


	//   ....[17]....
        /*00d8*/ 	.word	0xffffffff


	//----- nvinfo : EIATTR_COOP_GROUP_INSTR_OFFSETS
	.align		4
.L_27:
        /*00dc*/ 	.byte	0x04, 0x28
        /*00de*/ 	.short	(.L_29 - .L_28)


	//   ....[0]....
.L_28:
        /*00e0*/ 	.word	0x000004d0


	//   ....[1]....
        /*00e4*/ 	.word	0x00000520


	//   ....[2]....
        /*00e8*/ 	.word	0x00000560


	//   ....[3]....
        /*00ec*/ 	.word	0x000005a0


	//   ....[4]....
        /*00f0*/ 	.word	0x000005f0


	//   ....[5]....
        /*00f4*/ 	.word	0x00000800


	//   ....[6]....
        /*00f8*/ 	.word	0x00000830


	//   ....[7]....
        /*00fc*/ 	.word	0x00000850


	//   ....[8]....
        /*0100*/ 	.word	0x000008c0


	//   ....[9]....
        /*0104*/ 	.word	0x000008f0


	//   ....[10]....
        /*0108*/ 	.word	0x00000940


	//   ....[11]....
        /*010c*/ 	.word	0x00000970


	//   ....[12]....
        /*0110*/ 	.word	0x000009c0


	//   ....[13]....
        /*0114*/ 	.word	0x00000a30


	//   ....[14]....
        /*0118*/ 	.word	0x00000b20


	//   ....[15]....
        /*011c*/ 	.word	0x00000b80


	//   ....[16]....
        /*0120*/ 	.word	0x00000bc0


	//   ....[17]....
        /*0124*/ 	.word	0x00000c00


	//----- nvinfo : EIATTR_EXIT_INSTR_OFFSETS
	.align		4
.L_29:
        /*0128*/ 	.byte	0x04, 0x1c
        /*012a*/ 	.short	(.L_31 - .L_30)


	//   ....[0]....
.L_30:
        /*012c*/ 	.word	0x00001550


	//   ....[1]....
        /*0130*/ 	.word	0x00001570


	//----- nvinfo : EIATTR_REQNTID
	.align		4
.L_31:
        /*0134*/ 	.byte	0x04, 0x10
        /*0136*/ 	.short	(.L_33 - .L_32)
.L_32:
        /*0138*/ 	.word	0x00000400
        /*013c*/ 	.word	0x00000001
        /*0140*/ 	.word	0x00000001
.L_33:


//--------------------- .nv.callgraph             --------------------------
	.section	.nv.callgraph,"",@"SHT_CUDA_CALLGRAPH"
	.align	4
	.sectionentsize	8
	.align		4
        /*0000*/ 	.word	0x00000000
	.align		4
        /*0004*/ 	.word	0xffffffff
	.align		4
        /*0008*/ 	.word	0x00000000
	.align		4
        /*000c*/ 	.word	0xfffffffe
	.align		4
        /*0010*/ 	.word	0x00000000
	.align		4
        /*0014*/ 	.word	0xfffffffd
	.align		4
        /*0018*/ 	.word	0x00000000
	.align		4
        /*001c*/ 	.word	0xfffffffc


//--------------------- .nv.rel.action            --------------------------
	.section	.nv.rel.action,"",@"SHT_CUDA_RELOCINFO"
	.align	8
	.sectionentsize	8
        /*0000*/ 	.byte	0x73, 0x00, 0x00, 0x00, 0x00, 0x00, 0x00, 0x00, 0x00, 0x00, 0x00, 0x11, 0x25, 0x00, 0x05, 0x36


//--------------------- .nv.constant0.triton_red_fused__to_copy_add_amax_amin_clamp_mul_reciprocal_11 --------------------------
	.section	.nv.constant0.triton_red_fused__to_copy_add_amax_amin_clamp_mul_reciprocal_11,"a",@progbits
	.sectionflags	@""
	.align	4
.nv.constant0.triton_red_fused__to_copy_add_amax_amin_clamp_mul_reciprocal_11:
	.zero		400


//--------------------- .text.triton_red_fused__to_copy_add_amax_amin_clamp_mul_reciprocal_11 --------------------------
	.section	.text.triton_red_fused__to_copy_add_amax_amin_clamp_mul_reciprocal_11,"ax",@progbits
	.sectionflags	@"SHF_BARRIERS=1"
	.sectioninfo	@"SHI_REGISTERS=31"
	.align	128
        .global         triton_red_fused__to_copy_add_amax_amin_clamp_mul_reciprocal_11
        .type           triton_red_fused__to_copy_add_amax_amin_clamp_mul_reciprocal_11,@function
        .size           triton_red_fused__to_copy_add_amax_amin_clamp_mul_reciprocal_11,(.L_x_1 - triton_red_fused__to_copy_add_amax_amin_clamp_mul_reciprocal_11)
        .other          triton_red_fused__to_copy_add_amax_amin_clamp_mul_reciprocal_11,@"STO_CUDA_ENTRY STV_DEFAULT"
triton_red_fused__to_copy_add_amax_amin_clamp_mul_reciprocal_11:
.text.triton_red_fused__to_copy_add_amax_amin_clamp_mul_reciprocal_11:
[----:B------:R-:W-:Y:S02]  /*0000*/  IMAD.MOV.U32 R1, RZ, RZ, c[0x0][0x28] ;  /* 0x00000a00ff017624 */ /* 0x000fe400078e00ff */
[----:B------:R-:W0:Y:S01]  /*0010*/  S2R R9, SR_TID.X ;  /* 0x0000000000097919 */ /* 0x000e220000002100 */
[----:B------:R-:W-:Y:S01]  /*0020*/  IMAD.MOV.U32 R8, RZ, RZ, 0x2 ;  /* 0x00000002ff087424 */ /* 0x000fe200078e00ff */
[----:B------:R-:W-:Y:S01]  /*0030*/  CS2R R14, SRZ ;  /* 0x00000000000e7805 */ /* 0x000fe2000001ff00 */
[----:B------:R-:W-:Y:S01]  /*0040*/  ULDC.64 UR4, c[0x0][0x118] ;  /* 0x0000460000047ab9 */ /* 0x000fe20000000a00 */
[----:B------:R-:W1:Y:S01]  /*0050*/  S2R R12, SR_CTAID.X ;  /* 0x00000000000c7919 */ /* 0x000e620000002500 */
[----:B------:R-:W-:Y:S01]  /*0060*/  CS2R R22, SRZ ;  /* 0x0000000000167805 */ /* 0x000fe2000001ff00 */
[----:B0-----:R-:W-:Y:S01]  /*0070*/  SHF.R.U32.HI R11, RZ, 0x9, R9 ;  /* 0x00000009ff0b7819 */ /* 0x001fe20000011609 */
[----:B------:R-:W-:Y:S02]  /*0080*/  IMAD.SHL.U32 R0, R9, 0x4, RZ ;  /* 0x0000000409007824 */ /* 0x000fe400078e00ff */
[----:B-1----:R-:W-:Y:S01]  /*0090*/  IMAD.SHL.U32 R12, R12, 0x2, RZ ;  /* 0x000000020c0c7824 */ /* 0x002fe200078e00ff */
[----:B------:R-:W-:-:S02]  /*00a0*/  SGXT.U32 R11, R11, 0x1 ;  /* 0x000000010b0b781a */ /* 0x000fc40000000000 */
[C---:B------:R-:W-:Y:S02]  /*00b0*/  LOP3.LUT R6, R0.reuse, 0x7fc, RZ, 0xc0, !PT ;  /* 0x000007fc00067812 */ /* 0x040fe400078ec0ff */
[----:B------:R-:W-:Y:S02]  /*00c0*/  LOP3.LUT R2, R0, 0x7c, RZ, 0xc0, !PT ;  /* 0x0000007c00027812 */ /* 0x000fe400078ec0ff */
[----:B------:R-:W-:Y:S02]  /*00d0*/  SHF.R.U32.HI R3, RZ, 0x7, R0 ;  /* 0x00000007ff037819 */ /* 0x000fe40000011600 */
[----:B------:R-:W-:Y:S02]  /*00e0*/  LOP3.LUT R7, R11, R12, RZ, 0xfc, !PT ;  /* 0x0000000c0b077212 */ /* 0x000fe400078efcff */
[----:B------:R-:W-:Y:S02]  /*00f0*/  LOP3.LUT R0, R6, 0x800, RZ, 0xfc, !PT ;  /* 0x0000080006007812 */ /* 0x000fe400078efcff */
[----:B------:R-:W-:Y:S01]  /*0100*/  SGXT.U32 R3, R3, 0x4 ;  /* 0x000000040303781a */ /* 0x000fe20000000000 */
[C---:B------:R-:W-:Y:S01]  /*0110*/  IMAD R2, R7.reuse, 0x80, R2 ;  /* 0x0000008007027824 */ /* 0x040fe200078e0202 */
[----:B------:R-:W-:-:S02]  /*0120*/  ISETP.GE.AND P2, PT, R7, 0x200, PT ;  /* 0x000002000700780c */ /* 0x000fc40003f46270 */
[----:B------:R-:W-:Y:S01]  /*0130*/  SHF.R.U32.HI R5, RZ, 0x7, R0 ;  /* 0x00000007ff057819 */ /* 0x000fe20000011600 */
[----:B------:R-:W-:Y:S01]  /*0140*/  IMAD R3, R3, 0x80800, R2 ;  /* 0x0008080003037824 */ /* 0x000fe200078e0202 */
[----:B------:R-:W-:-:S03]  /*0150*/  ISETP.LT.U32.AND P1, PT, R0, 0xc00, !P2 ;  /* 0x00000c000000780c */ /* 0x000fc60005721070 */
[----:B------:R-:W-:Y:S02]  /*0160*/  IMAD R17, R5, 0x80800, R2 ;  /* 0x0008080005117824 */ /* 0x000fe400078e0202 */
[----:B------:R-:W-:-:S04]  /*0170*/  IMAD.WIDE R4, R3, R8, c[0x0][0x160] ;  /* 0x0000580003047625 */ /* 0x000fc800078e0208 */
[----:B------:R-:W-:Y:S01]  /*0180*/  IMAD.WIDE R2, R17, R8, c[0x0][0x160] ;  /* 0x0000580011027625 */ /* 0x000fe200078e0208 */
[----:B------:R-:W2:Y:S04]  /*0190*/  @!P2 LDG.E.EL.64 R14, [R4.64] ;  /* 0x00000004040ea981 */ /* 0x000ea8000c2e1b00 */
[----:B------:R-:W3:Y:S01]  /*01a0*/  @P1 LDG.E.EL.64 R22, [R2.64] ;  /* 0x0000000402161981 */ /* 0x000ee2000c2e1b00 */
[C---:B--2---:R-:W-:Y:S01]  /*01b0*/  IMAD.U32 R16, R14.reuse, 0x10000, RZ ;  /* 0x000100000e107824 */ /* 0x044fe200078e00ff */
[----:B------:R-:W-:Y:S01]  /*01c0*/  PRMT R14, R14, 0x7632, R14 ;  /* 0x000076320e0e7816 */ /* 0x000fe2000000000e */
[C---:B------:R-:W-:Y:S01]  /*01d0*/  IMAD.U32 R17, R15.reuse, 0x10000, RZ ;  /* 0x000100000f117824 */ /* 0x040fe200078e00ff */
[----:B------:R-:W-:Y:S01]  /*01e0*/  PRMT R15, R15, 0x7632, R15 ;  /* 0x000076320f0f7816 */ /* 0x000fe2000000000f */
[----:B---3--:R-:W-:Y:S01]  /*01f0*/  IMAD.U32 R25, R22, 0x10000, RZ ;  /* 0x0001000016197824 */ /* 0x008fe200078e00ff */
[----:B------:R-:W-:Y:S01]  /*0200*/  FSEL R18, R16, +INF , !P2 ;  /* 0x7f80000010127808 */ /* 0x000fe20005000000 */
[----:B------:R-:W-:Y:S01]  /*0210*/  IMAD.U32 R14, R14, 0x10000, RZ ;  /* 0x000100000e0e7824 */ /* 0x000fe200078e00ff */
[----:B------:R-:W-:Y:S01]  /*0220*/  PRMT R22, R22, 0x7632, R22 ;  /* 0x0000763216167816 */ /* 0x000fe20000000016 */
[----:B------:R-:W-:Y:S01]  /*0230*/  IMAD.U32 R20, R23, 0x10000, RZ ;  /* 0x0001000017147824 */ /* 0x000fe200078e00ff */
[----:B------:R-:W-:Y:S01]  /*0240*/  FSETP.GEU.AND P3, PT, R18, R25, PT ;  /* 0x000000191200720b */ /* 0x000fe20003f6e000 */
[----:B------:R-:W-:Y:S01]  /*0250*/  IMAD.U32 R26, R15, 0x10000, RZ ;  /* 0x000100000f1a7824 */ /* 0x000fe200078e00ff */
[----:B------:R-:W-:Y:S01]  /*0260*/  FSEL R19, R14, +INF , !P2 ;  /* 0x7f8000000e137808 */ /* 0x000fe20005000000 */
[----:B------:R-:W-:Y:S01]  /*0270*/  IMAD.U32 R22, R22, 0x10000, RZ ;  /* 0x0001000016167824 */ /* 0x000fe200078e00ff */
[----:B------:R-:W-:-:S02]  /*0280*/  FSETP.NAN.AND P0, PT, R18, R18, PT ;  /* 0x000000121200720b */ /* 0x000fc40003f08000 */
[C---:B------:R-:W-:Y:S02]  /*0290*/  FSEL R21, R18.reuse, R25, !P3 ;  /* 0x0000001912157208 */ /* 0x040fe40005800000 */
[CC--:B------:R-:W-:Y:S02]  /*02a0*/  FSETP.GEU.AND P3, PT, R19.reuse, R22.reuse, PT ;  /* 0x000000161300720b */ /* 0x0c0fe40003f6e000 */
[----:B------:R-:W-:Y:S02]  /*02b0*/  @P1 FSEL R18, R18, R21, P0 ;  /* 0x0000001512121208 */ /* 0x000fe40000000000 */
[----:B------:R-:W-:Y:S02]  /*02c0*/  FSEL R24, R19, R22, !P3 ;  /* 0x0000001613187208 */ /* 0x000fe40005800000 */
[----:B------:R-:W-:Y:S02]  /*02d0*/  FSEL R21, R17, +INF , !P2 ;  /* 0x7f80000011157808 */ /* 0x000fe40005000000 */
[----:B------:R-:W-:-:S02]  /*02e0*/  FSETP.NAN.AND P3, PT, R18, R18, PT ;  /* 0x000000121200720b */ /* 0x000fc40003f68000 */
[----:B------:R-:W-:Y:S02]  /*02f0*/  FSETP.NAN.AND P0, PT, R19, R19, PT ;  /* 0x000000131300720b */ /* 0x000fe40003f08000 */
[----:B------:R-:W-:Y:S02]  /*0300*/  FSETP.GEU.AND P4, PT, R21, R20, PT ;  /* 0x000000141500720b */ /* 0x000fe40003f8e000 */
[----:B------:R-:W-:Y:S02]  /*0310*/  @P1 FSEL R19, R19, R24, P0 ;  /* 0x0000001813131208 */ /* 0x000fe40000000000 */
[C---:B------:R-:W-:Y:S02]  /*0320*/  FSEL R24, R21.reuse, R20, !P4 ;  /* 0x0000001415187208 */ /* 0x040fe40006000000 */
[----:B------:R-:W-:Y:S02]  /*0330*/  FSETP.NAN.AND P0, PT, R21, R21, PT ;  /* 0x000000151500720b */ /* 0x000fe40003f08000 */
[----:B------:R-:W-:-:S02]  /*0340*/  FSETP.GEU.AND P4, PT, R18, R19, PT ;  /* 0x000000131200720b */ /* 0x000fc40003f8e000 */
[----:B------:R-:W-:Y:S02]  /*0350*/  PRMT R23, R23, 0x7632, R23 ;  /* 0x0000763217177816 */ /* 0x000fe40000000017 */
[----:B------:R-:W-:Y:S02]  /*0360*/  @P1 FSEL R21, R21, R24, P0 ;  /* 0x0000001815151208 */ /* 0x000fe40000000000 */
[----:B------:R-:W-:Y:S01]  /*0370*/  @!P3 FSEL R18, R18, R19, !P4 ;  /* 0x000000131212b208 */ /* 0x000fe20006000000 */
[----:B------:R-:W-:Y:S01]  /*0380*/  IMAD.U32 R28, R23, 0x10000, RZ ;  /* 0x00010000171c7824 */ /* 0x000fe200078e00ff */
[----:B------:R-:W-:Y:S02]  /*0390*/  FSEL R15, R26, +INF , !P2 ;  /* 0x7f8000001a0f7808 */ /* 0x000fe40005000000 */
[----:B------:R-:W-:Y:S02]  /*03a0*/  FSETP.GEU.AND P4, PT, R18, R21, PT ;  /* 0x000000151200720b */ /* 0x000fe40003f8e000 */
[----:B------:R-:W-:-:S02]  /*03b0*/  FSETP.GEU.AND P3, PT, R15, R28, PT ;  /* 0x0000001c0f00720b */ /* 0x000fc40003f6e000 */
[C---:B------:R-:W-:Y:S02]  /*03c0*/  FSETP.NAN.AND P0, PT, R15.reuse, R15, PT ;  /* 0x0000000f0f00720b */ /* 0x040fe40003f08000 */
[C---:B------:R-:W-:Y:S02]  /*03d0*/  FSEL R24, R15.reuse, R28, !P3 ;  /* 0x0000001c0f187208 */ /* 0x040fe40005800000 */
[----:B------:R-:W-:Y:S02]  /*03e0*/  FSETP.NAN.AND P3, PT, R18, R18, PT ;  /* 0x000000121200720b */ /* 0x000fe40003f68000 */
[----:B------:R-:W-:Y:S02]  /*03f0*/  @P1 FSEL R15, R15, R24, P0 ;  /* 0x000000180f0f1208 */ /* 0x000fe40000000000 */
[----:B------:R-:W-:Y:S02]  /*0400*/  FSEL R16, R16, -INF , !P2 ;  /* 0xff80000010107808 */ /* 0x000fe40005000000 */
[----:B------:R-:W-:-:S02]  /*0410*/  @P4 FSEL R18, R18, R21, P3 ;  /* 0x0000001512124208 */ /* 0x000fc40001800000 */
[----:B------:R-:W-:Y:S02]  /*0420*/  FSEL R14, R14, -INF , !P2 ;  /* 0xff8000000e0e7808 */ /* 0x000fe40005000000 */
[C---:B------:R-:W-:Y:S02]  /*0430*/  FSETP.GEU.AND P3, PT, R18.reuse, R15, PT ;  /* 0x0000000f1200720b */ /* 0x040fe40003f6e000 */
[----:B------:R-:W-:Y:S02]  /*0440*/  FSETP.NAN.AND P0, PT, R18, R18, PT ;  /* 0x000000121200720b */ /* 0x000fe40003f08000 */
[----:B------:R-:W-:Y:S02]  /*0450*/  FSEL R17, R17, -INF , !P2 ;  /* 0xff80000011117808 */ /* 0x000fe40005000000 */
[----:B------:R-:W-:Y:S02]  /*0460*/  FSEL R21, R26, -INF , !P2 ;  /* 0xff8000001a157808 */ /* 0x000fe40005000000 */
[----:B------:R-:W-:-:S02]  /*0470*/  FSETP.GT.AND P6, PT, R17, R20, PT ;  /* 0x000000141100720b */ /* 0x000fc40003fc4000 */
[C---:B------:R-:W-:Y:S02]  /*0480*/  FSETP.NAN.AND P5, PT, R17.reuse, R17, PT ;  /* 0x000000111100720b */ /* 0x040fe40003fa8000 */
[C---:B------:R-:W-:Y:S02]  /*0490*/  FSEL R20, R17.reuse, R20, P6 ;  /* 0x0000001411147208 */ /* 0x040fe40003000000 */
[----:B------:R-:W-:Y:S02]  /*04a0*/  @P3 FSEL R18, R18, R15, P0 ;  /* 0x0000000f12123208 */ /* 0x000fe40000000000 */
[----:B------:R-:W-:Y:S02]  /*04b0*/  @P1 FSEL R17, R17, R20, P5 ;  /* 0x0000001411111208 */ /* 0x000fe40002800000 */
[----:B------:R-:W-:Y:S01]  /*04c0*/  FSETP.NAN.AND P0, PT, R18, R18, PT ;  /* 0x000000121200720b */ /* 0x000fe20003f08000 */
[----:B------:R-:W0:Y:S01]  /*04d0*/  SHFL.BFLY PT, R15, R18, 0x10, 0x1f ;  /* 0x0e001f00120f7f89 */ /* 0x000e2200000e0000 */
[----:B------:R-:W-:-:S02]  /*04e0*/  FSETP.NAN.AND P5, PT, R21, R21, PT ;  /* 0x000000151500720b */ /* 0x000fc40003fa8000 */
[----:B0-----:R-:W-:-:S09]  /*04f0*/  FSETP.GEU.AND P3, PT, R18, R15, PT ;  /* 0x0000000f1200720b */ /* 0x001fd20003f6e000 */
[----:B------:R-:W-:-:S04]  /*0500*/  @!P0 FSEL R18, R18, R15, !P3 ;  /* 0x0000000f12128208 */ /* 0x000fc80005800000 */
[C---:B------:R-:W-:Y:S01]  /*0510*/  FSETP.NAN.AND P0, PT, R18.reuse, R18, PT ;  /* 0x000000121200720b */ /* 0x040fe20003f08000 */
[----:B------:R-:W0:Y:S02]  /*0520*/  SHFL.BFLY PT, R15, R18, 0x8, 0x1f ;  /* 0x0d001f00120f7f89 */ /* 0x000e2400000e0000 */
[----:B0-----:R-:W-:-:S13]  /*0530*/  FSETP.GEU.AND P3, PT, R18, R15, PT ;  /* 0x0000000f1200720b */ /* 0x001fda0003f6e000 */
[----:B------:R-:W-:-:S04]  /*0540*/  @P3 FSEL R18, R18, R15, P0 ;  /* 0x0000000f12123208 */ /* 0x000fc80000000000 */
[C---:B------:R-:W-:Y:S01]  /*0550*/  FSETP.NAN.AND P0, PT, R18.reuse, R18, PT ;  /* 0x000000121200720b */ /* 0x040fe20003f08000 */
[----:B------:R-:W0:Y:S02]  /*0560*/  SHFL.BFLY PT, R15, R18, 0x4, 0x1f ;  /* 0x0c801f00120f7f89 */ /* 0x000e2400000e0000 */
[----:B0-----:R-:W-:-:S13]  /*0570*/  FSETP.GEU.AND P3, PT, R18, R15, PT ;  /* 0x0000000f1200720b */ /* 0x001fda0003f6e000 */
[----:B------:R-:W-:-:S04]  /*0580*/  @P3 FSEL R18, R18, R15, P0 ;  /* 0x0000000f12123208 */ /* 0x000fc80000000000 */
[C---:B------:R-:W-:Y:S01]  /*0590*/  FSETP.NAN.AND P0, PT, R18.reuse, R18, PT ;  /* 0x000000121200720b */ /* 0x040fe20003f08000 */
[----:B------:R-:W0:Y:S02]  /*05a0*/  SHFL.BFLY PT, R15, R18, 0x2, 0x1f ;  /* 0x0c401f00120f7f89 */ /* 0x000e2400000e0000 */
[----:B0-----:R-:W-:-:S13]  /*05b0*/  FSETP.GEU.AND P3, PT, R18, R15, PT ;  /* 0x0000000f1200720b */ /* 0x001fda0003f6e000 */
[----:B------:R-:W-:Y:S02]  /*05c0*/  @P3 FSEL R18, R18, R15, P0 ;  /* 0x0000000f12123208 */ /* 0x000fe40000000000 */
[CC--:B------:R-:W-:Y:S02]  /*05d0*/  FSETP.GT.AND P0, PT, R16.reuse, R25.reuse, PT ;  /* 0x000000191000720b */ /* 0x0c0fe40003f04000 */
[C---:B------:R-:W-:Y:S01]  /*05e0*/  FSETP.NAN.AND P3, PT, R16.reuse, R16, PT ;  /* 0x000000101000720b */ /* 0x040fe20003f68000 */
[----:B------:R-:W0:Y:S01]  /*05f0*/  SHFL.BFLY PT, R19, R18, 0x1, 0x1f ;  /* 0x0c201f0012137f89 */ /* 0x000e2200000e0000 */
[----:B------:R-:W-:Y:S02]  /*0600*/  FSEL R25, R16, R25, P0 ;  /* 0x0000001910197208 */ /* 0x000fe40000000000 */
[----:B------:R-:W-:Y:S02]  /*0610*/  FSETP.GT.AND P0, PT, R14, R22, PT ;  /* 0x000000160e00720b */ /* 0x000fe40003f04000 */
[----:B------:R-:W-:-:S02]  /*0620*/  FSEL R25, R16, R25, P3 ;  /* 0x0000001910197208 */ /* 0x000fc40001800000 */
[C---:B------:R-:W-:Y:S02]  /*0630*/  FSETP.NAN.AND P3, PT, R14.reuse, R14, PT ;  /* 0x0000000e0e00720b */ /* 0x040fe40003f68000 */
[----:B------:R-:W-:Y:S02]  /*0640*/  FSEL R24, R25, R16, P1 ;  /* 0x0000001019187208 */ /* 0x000fe40000800000 */
[----:B------:R-:W-:Y:S02]  /*0650*/  FSEL R15, R14, R22, P0 ;  /* 0x000000160e0f7208 */ /* 0x000fe40000000000 */
[----:B------:R-:W-:Y:S02]  /*0660*/  FSETP.NAN.AND P4, PT, R24, R24, PT ;  /* 0x000000181800720b */ /* 0x000fe40003f88000 */
[----:B------:R-:W-:Y:S01]  /*0670*/  @P1 FSEL R14, R14, R15, P3 ;  /* 0x0000000f0e0e1208 */ /* 0x000fe20001800000 */
[----:B------:R-:W-:Y:S01]  /*0680*/  IMAD.SHL.U32 R15, R11, 0x40, RZ ;  /* 0x000000400b0f7824 */ /* 0x000fe200078e00ff */
[----:B------:R-:W-:-:S02]  /*0690*/  FSETP.NAN.AND P6, PT, R18, R18, PT ;  /* 0x000000121200720b */ /* 0x000fc40003fc8000 */
[----:B------:R-:W-:Y:S02]  /*06a0*/  FSETP.GT.AND P3, PT, R24, R14, PT ;  /* 0x0000000e1800720b */ /* 0x000fe40003f64000 */
[----:B0-----:R-:W-:-:S05]  /*06b0*/  FSETP.GEU.AND P0, PT, R18, R19, PT ;  /* 0x000000131200720b */ /* 0x001fca0003f0e000 */
[----:B------:R-:W-:Y:S02]  /*06c0*/  @!P4 FSEL R24, R24, R14, P3 ;  /* 0x0000000e1818c208 */ /* 0x000fe40001800000 */
[C---:B------:R-:W-:Y:S02]  /*06d0*/  LOP3.LUT P3, RZ, R9.reuse, 0x1f, RZ, 0xc0, !PT ;  /* 0x0000001f09ff7812 */ /* 0x040fe4000786c0ff */
[----:B------:R-:W-:Y:S02]  /*06e0*/  SHF.R.U32.HI R14, RZ, 0x3, R9 ;  /* 0x00000003ff0e7819 */ /* 0x000fe40000011609 */
[----:B------:R-:W-:Y:S02]  /*06f0*/  ISETP.GE.AND P4, PT, R9, 0x20, PT ;  /* 0x000000200900780c */ /* 0x000fe40003f86270 */
[----:B------:R-:W-:Y:S02]  /*0700*/  @P0 SEL R18, R18, R19, P6 ;  /* 0x0000001312120207 */ /* 0x000fe40003000000 */
[----:B------:R-:W-:-:S02]  /*0710*/  LOP3.LUT R19, R15, 0x3c, R14, 0xf8, !PT ;  /* 0x0000003c0f137812 */ /* 0x000fc400078ef80e */
[C---:B------:R-:W-:Y:S02]  /*0720*/  FSETP.GT.AND P0, PT, R24.reuse, R17, PT ;  /* 0x000000111800720b */ /* 0x040fe40003f04000 */
[CC--:B------:R-:W-:Y:S01]  /*0730*/  FSETP.GT.AND P6, PT, R21.reuse, R28.reuse, PT ;  /* 0x0000001c1500720b */ /* 0x0c0fe20003fc4000 */
[----:B------:R0:W-:Y:S03]  /*0740*/  @!P3 STS [R19], R18 ;  /* 0x000000121300b388 */ /* 0x0001e60000000800 */
[C---:B------:R-:W-:Y:S01]  /*0750*/  FSEL R14, R21.reuse, R28, P6 ;  /* 0x0000001c150e7208 */ /* 0x040fe20003000000 */
[----:B------:R-:W-:Y:S01]  /*0760*/  BAR.SYNC.DEFER_BLOCKING 0x0 ;  /* 0x0000000000007b1d */ /* 0x000fe20000010000 */
[----:B------:R-:W-:Y:S02]  /*0770*/  FSETP.NAN.AND P6, PT, R24, R24, PT ;  /* 0x000000181800720b */ /* 0x000fe40003fc8000 */
[----:B------:R-:W-:-:S03]  /*0780*/  @P1 FSEL R21, R21, R14, P5 ;  /* 0x0000000e15151208 */ /* 0x000fc60002800000 */
[----:B------:R-:W-:Y:S01]  /*0790*/  @!P0 FSEL R24, R24, R17, P6 ;  /* 0x0000001118188208 */ /* 0x000fe20003000000 */
[----:B0-----:R-:W-:-:S03]  /*07a0*/  IMAD R18, R11, -0x3c, R15 ;  /* 0xffffffc40b127824 */ /* 0x001fc600078e020f */
[C---:B------:R-:W-:Y:S02]  /*07b0*/  FSETP.GT.AND P0, PT, R24.reuse, R21, PT ;  /* 0x000000151800720b */ /* 0x040fe40003f04000 */
[----:B------:R-:W-:-:S11]  /*07c0*/  FSETP.NAN.AND P5, PT, R24, R24, PT ;  /* 0x000000181800720b */ /* 0x000fd60003fa8000 */
[----:B------:R-:W-:Y:S01]  /*07d0*/  @!P0 FSEL R24, R24, R21, P5 ;  /* 0x0000001518188208 */ /* 0x000fe20002800000 */
[----:B------:R-:W-:Y:S03]  /*07e0*/  @!P4 LDS R13, [R9.X4] ;  /* 0x00000000090dc984 */ /* 0x000fe60000004800 */
[C---:B------:R-:W-:Y:S01]  /*07f0*/  FSETP.NAN.AND P5, PT, R24.reuse, R24, PT ;  /* 0x000000181800720b */ /* 0x040fe20003fa8000 */
[----:B------:R-:W0:Y:S02]  /*0800*/  SHFL.BFLY PT, R17, R24, 0x10, 0x1f ;  /* 0x0e001f0018117f89 */ /* 0x000e2400000e0000 */
[----:B0-----:R-:W-:-:S10]  /*0810*/  FSETP.GT.AND P0, PT, R24, R17, PT ;  /* 0x000000111800720b */ /* 0x001fd40003f04000 */
[----:B------:R-:W-:-:S05]  /*0820*/  @!P5 FSEL R24, R24, R17, P0 ;  /* 0x000000111818d208 */ /* 0x000fca0000000000 */
[----:B------:R-:W-:Y:S01]  /*0830*/  SHFL.BFLY PT, R21, R24, 0x8, 0x1f ;  /* 0x0d001f0018157f89 */ /* 0x000fe200000e0000 */
[----:B------:R-:W-:-:S03]  /*0840*/  FSETP.NAN.AND P0, PT, R13, R13, PT ;  /* 0x0000000d0d00720b */ /* 0x000fc60003f08000 */
[----:B------:R-:W0:Y:S02]  /*0850*/  SHFL.BFLY PT, R14, R13, 0x8, 0x1f ;  /* 0x0d001f000d0e7f89 */ /* 0x000e2400000e0000 */
[----:B0-----:R-:W-:-:S04]  /*0860*/  FSETP.GEU.AND P5, PT, R13, R14, PT ;  /* 0x0000000e0d00720b */ /* 0x001fc80003fae000 */
[C---:B------:R-:W-:Y:S02]  /*0870*/  FSEL R14, R13.reuse, R14, !P5 ;  /* 0x0000000e0d0e7208 */ /* 0x040fe40006800000 */
[C---:B------:R-:W-:Y:S02]  /*0880*/  FSETP.NAN.AND P5, PT, R24.reuse, R24, PT ;  /* 0x000000181800720b */ /* 0x040fe40003fa8000 */
[----:B------:R-:W-:Y:S02]  /*0890*/  FSEL R16, R13, R14, P0 ;  /* 0x0000000e0d107208 */ /* 0x000fe40000000000 */
[CC--:B------:R-:W-:Y:S02]  /*08a0*/  FSETP.GT.AND P0, PT, R24.reuse, R21.reuse, PT ;  /* 0x000000151800720b */ /* 0x0c0fe40003f04000 */
[----:B------:R-:W-:Y:S01]  /*08b0*/  LOP3.LUT R14, R9, 0x1, RZ, 0xc0, !PT ;  /* 0x00000001090e7812 */ /* 0x000fe200078ec0ff */
[----:B------:R-:W0:Y:S10]  /*08c0*/  SHFL.BFLY PT, R17, R16, 0x4, 0x1f ;  /* 0x0c801f0010117f89 */ /* 0x000e3400000e0000 */
[----:B------:R-:W-:-:S02]  /*08d0*/  @!P0 FSEL R24, R24, R21, P5 ;  /* 0x0000001518188208 */ /* 0x000fc40002800000 */
[----:B------:R-:W-:-:S03]  /*08e0*/  FSETP.NAN.AND P0, PT, R16, R16, PT ;  /* 0x000000101000720b */ /* 0x000fc60003f08000 */
[----:B------:R-:W1:Y:S01]  /*08f0*/  SHFL.BFLY PT, R21, R24, 0x4, 0x1f ;  /* 0x0c801f0018157f89 */ /* 0x000e6200000e0000 */
[----:B0-----:R-:W-:-:S13]  /*0900*/  FSETP.GEU.AND P5, PT, R16, R17, PT ;  /* 0x000000111000720b */ /* 0x001fda0003fae000 */
[----:B------:R-:W-:Y:S02]  /*0910*/  @P5 FSEL R16, R16, R17, P0 ;  /* 0x0000001110105208 */ /* 0x000fe40000000000 */
[CC--:B-1----:R-:W-:Y:S02]  /*0920*/  FSETP.GT.AND P0, PT, R24.reuse, R21.reuse, PT ;  /* 0x000000151800720b */ /* 0x0c2fe40003f04000 */
[C---:B------:R-:W-:Y:S01]  /*0930*/  FSETP.NAN.AND P5, PT, R24.reuse, R24, PT ;  /* 0x000000181800720b */ /* 0x040fe20003fa8000 */
[----:B------:R-:W0:Y:S10]  /*0940*/  SHFL.BFLY PT, R13, R16, 0x2, 0x1f ;  /* 0x0c401f00100d7f89 */ /* 0x000e3400000e0000 */
[----:B------:R-:W-:-:S02]  /*0950*/  @!P0 FSEL R24, R24, R21, P5 ;  /* 0x0000001518188208 */ /* 0x000fc40002800000 */
[----:B------:R-:W-:-:S03]  /*0960*/  FSETP.NAN.AND P0, PT, R16, R16, PT ;  /* 0x000000101000720b */ /* 0x000fc60003f08000 */
[----:B------:R-:W1:Y:S01]  /*0970*/  SHFL.BFLY PT, R17, R24, 0x2, 0x1f ;  /* 0x0c401f0018117f89 */ /* 0x000e6200000e0000 */
[----:B0-----:R-:W-:-:S13]  /*0980*/  FSETP.GEU.AND P5, PT, R16, R13, PT ;  /* 0x0000000d1000720b */ /* 0x001fda0003fae000 */
[----:B------:R-:W-:Y:S02]  /*0990*/  @P5 FSEL R16, R16, R13, P0 ;  /* 0x0000000d10105208 */ /* 0x000fe40000000000 */
[C---:B-1----:R-:W-:Y:S02]  /*09a0*/  FSETP.GT.AND P0, PT, R24.reuse, R17, PT ;  /* 0x000000111800720b */ /* 0x042fe40003f04000 */
[----:B------:R-:W-:Y:S01]  /*09b0*/  FSETP.NAN.AND P5, PT, R24, R24, PT ;  /* 0x000000181800720b */ /* 0x000fe20003fa8000 */
[----:B------:R-:W0:Y:S01]  /*09c0*/  SHFL.BFLY PT, R13, R16, 0x1, 0x1f ;  /* 0x0c201f00100d7f89 */ /* 0x000e2200000e0000 */
[----:B------:R-:W-:-:S09]  /*09d0*/  FSETP.NAN.AND P6, PT, R16, R16, PT ;  /* 0x000000101000720b */ /* 0x000fd20003fc8000 */
[----:B------:R-:W-:Y:S02]  /*09e0*/  @!P0 FSEL R24, R24, R17, P5 ;  /* 0x0000001118188208 */ /* 0x000fe40002800000 */
[----:B------:R-:W-:-:S04]  /*09f0*/  LOP3.LUT P0, RZ, R9, 0xf, RZ, 0xc0, !PT ;  /* 0x0000000f09ff7812 */ /* 0x000fc8000780c0ff */
[----:B------:R-:W-:Y:S02]  /*0a00*/  ISETP.LT.AND P0, PT, R9, 0x20, !P0 ;  /* 0x000000200900780c */ /* 0x000fe40004701270 */
[----:B0-----:R-:W-:-:S13]  /*0a10*/  FSETP.GEU.AND P5, PT, R16, R13, PT ;  /* 0x0000000d1000720b */ /* 0x001fda0003fae000 */
[----:B------:R-:W-:Y:S02]  /*0a20*/  @P5 SEL R16, R16, R13, P6 ;  /* 0x0000000d10105207 */ /* 0x000fe40003000000 */
[----:B------:R-:W0:Y:S01]  /*0a30*/  SHFL.BFLY PT, R13, R24, 0x1, 0x1f ;  /* 0x0c201f00180d7f89 */ /* 0x000e2200000e0000 */
[----:B------:R-:W-:-:S03]  /*0a40*/  FSETP.NAN.AND P6, PT, R24, R24, PT ;  /* 0x000000181800720b */ /* 0x000fc60003fc8000 */
[----:B------:R-:W-:Y:S04]  /*0a50*/  @P0 STS [R9.X4], R16 ;  /* 0x0000001009000388 */ /* 0x000fe80000004800 */
[----:B------:R-:W-:Y:S01]  /*0a60*/  BAR.SYNC.DEFER_BLOCKING 0x0 ;  /* 0x0000000000007b1d */ /* 0x000fe20000010000 */
[----:B0-----:R-:W-:-:S05]  /*0a70*/  FSETP.GT.AND P5, PT, R24, R13, PT ;  /* 0x0000000d1800720b */ /* 0x001fca0003fa4000 */
[----:B------:R-:W0:Y:S04]  /*0a80*/  LDS R17, [R15] ;  /* 0x000000000f117984 */ /* 0x000e280000000800 */
[----:B------:R-:W-:Y:S04]  /*0a90*/  BAR.SYNC.DEFER_BLOCKING 0x0 ;  /* 0x0000000000007b1d */ /* 0x000fe80000010000 */
[----:B------:R-:W-:Y:S02]  /*0aa0*/  @!P5 SEL R24, R24, R13, P6 ;  /* 0x0000000d1818d207 */ /* 0x000fe40003000000 */
[----:B0-----:R-:W-:Y:S04]  /*0ab0*/  STS [R18], R17 ;  /* 0x0000001112007388 */ /* 0x001fe80000000800 */
[----:B------:R-:W-:Y:S06]  /*0ac0*/  BAR.SYNC.DEFER_BLOCKING 0x0 ;  /* 0x0000000000007b1d */ /* 0x000fec0000010000 */
[----:B------:R-:W-:Y:S04]  /*0ad0*/  LDS R13, [R14.X4] ;  /* 0x000000000e0d7984 */ /* 0x000fe80000004800 */
[----:B------:R-:W-:Y:S06]  /*0ae0*/  BAR.SYNC.DEFER_BLOCKING 0x0 ;  /* 0x0000000000007b1d */ /* 0x000fec0000010000 */
[----:B------:R-:W-:Y:S04]  /*0af0*/  @!P3 STS [R19], R24 ;  /* 0x000000181300b388 */ /* 0x000fe80000000800 */
[----:B------:R-:W-:Y:S06]  /*0b00*/  BAR.SYNC.DEFER_BLOCKING 0x0 ;  /* 0x0000000000007b1d */ /* 0x000fec0000010000 */
[----:B------:R-:W0:Y:S04]  /*0b10*/  @!P4 LDS R10, [R9.X4] ;  /* 0x00000000090ac984 */ /* 0x000e280000004800 */
[----:B0-----:R-:W0:Y:S01]  /*0b20*/  SHFL.BFLY PT, R11, R10, 0x8, 0x1f ;  /* 0x0d001f000a0b7f89 */ /* 0x001e2200000e0000 */
[----:B------:R-:W-:-:S02]  /*0b30*/  FSETP.NAN.AND P4, PT, R10, R10, PT ;  /* 0x0000000a0a00720b */ /* 0x000fc40003f88000 */
[----:B0-----:R-:W-:-:S04]  /*0b40*/  FSETP.GT.AND P3, PT, R10, R11, PT ;  /* 0x0000000b0a00720b */ /* 0x001fc80003f64000 */
[----:B------:R-:W-:-:S04]  /*0b50*/  FSEL R11, R10, R11, P3 ;  /* 0x0000000b0a0b7208 */ /* 0x000fc80001800000 */
[----:B------:R-:W-:-:S04]  /*0b60*/  FSEL R16, R10, R11, P4 ;  /* 0x0000000b0a107208 */ /* 0x000fc80002000000 */
[C---:B------:R-:W-:Y:S01]  /*0b70*/  FSETP.NAN.AND P4, PT, R16.reuse, R16, PT ;  /* 0x000000101000720b */ /* 0x040fe20003f88000 */
[----:B------:R-:W0:Y:S02]  /*0b80*/  SHFL.BFLY PT, R11, R16, 0x4, 0x1f ;  /* 0x0c801f00100b7f89 */ /* 0x000e2400000e0000 */
[----:B0-----:R-:W-:-:S13]  /*0b90*/  FSETP.GT.AND P3, PT, R16, R11, PT ;  /* 0x0000000b1000720b */ /* 0x001fda0003f64000 */
[----:B------:R-:W-:-:S04]  /*0ba0*/  @!P3 FSEL R16, R16, R11, P4 ;  /* 0x0000000b1010b208 */ /* 0x000fc80002000000 */
[C---:B------:R-:W-:Y:S01]  /*0bb0*/  FSETP.NAN.AND P4, PT, R16.reuse, R16, PT ;  /* 0x000000101000720b */ /* 0x040fe20003f88000 */
[----:B------:R-:W0:Y:S02]  /*0bc0*/  SHFL.BFLY PT, R11, R16, 0x2, 0x1f ;  /* 0x0c401f00100b7f89 */ /* 0x000e2400000e0000 */
[----:B0-----:R-:W-:-:S13]  /*0bd0*/  FSETP.GT.AND P3, PT, R16, R11, PT ;  /* 0x0000000b1000720b */ /* 0x001fda0003f64000 */
[----:B------:R-:W-:-:S04]  /*0be0*/  @!P3 FSEL R16, R16, R11, P4 ;  /* 0x0000000b1010b208 */ /* 0x000fc80002000000 */
[C---:B------:R-:W-:Y:S01]  /*0bf0*/  FSETP.NAN.AND P4, PT, R16.reuse, R16, PT ;  /* 0x000000101000720b */ /* 0x040fe20003f88000 */
[----:B------:R-:W0:Y:S02]  /*0c00*/  SHFL.BFLY PT, R11, R16, 0x1, 0x1f ;  /* 0x0c201f00100b7f89 */ /* 0x000e2400000e0000 */
[----:B0-----:R-:W-:-:S13]  /*0c10*/  FSETP.GT.AND P3, PT, R16, R11, PT ;  /* 0x0000000b1000720b */ /* 0x001fda0003f64000 */
[----:B------:R-:W-:Y:S02]  /*0c20*/  @!P3 SEL R16, R16, R11, P4 ;  /* 0x0000000b1010b207 */ /* 0x000fe40002000000 */
[----:B------:R-:W-:-:S03]  /*0c30*/  LOP3.LUT R11, R12, 0x1, R9, 0xf8, !PT ;  /* 0x000000010c0b7812 */ /* 0x000fc600078ef809 */
[----:B------:R-:W-:Y:S04]  /*0c40*/  @P0 STS [R9.X4], R16 ;  /* 0x0000001009000388 */ /* 0x000fe80000004800 */
[----:B------:R-:W-:Y:S01]  /*0c50*/  BAR.SYNC.DEFER_BLOCKING 0x0 ;  /* 0x0000000000007b1d */ /* 0x000fe20000010000 */
[----:B------:R-:W-:-:S04]  /*0c60*/  LOP3.LUT P0, RZ, R9, 0x3fe, RZ, 0xc0, !PT ;  /* 0x000003fe09ff7812 */ /* 0x000fc8000780c0ff */
[C---:B------:R-:W-:Y:S01]  /*0c70*/  ISETP.LT.AND P0, PT, R11.reuse, 0x200, !P0 ;  /* 0x000002000b00780c */ /* 0x040fe20004701270 */
[----:B------:R-:W0:Y:S04]  /*0c80*/  LDS R15, [R15] ;  /* 0x000000000f0f7984 */ /* 0x000e280000000800 */
[----:B------:R-:W-:Y:S06]  /*0c90*/  BAR.SYNC.DEFER_BLOCKING 0x0 ;  /* 0x0000000000007b1d */ /* 0x000fec0000010000 */
[----:B0-----:R-:W-:Y:S04]  /*0ca0*/  STS [R18], R15 ;  /* 0x0000000f12007388 */ /* 0x001fe80000000800 */
[----:B------:R-:W-:Y:S06]  /*0cb0*/  BAR.SYNC.DEFER_BLOCKING 0x0 ;  /* 0x0000000000007b1d */ /* 0x000fec0000010000 */
[----:B------:R-:W0:Y:S02]  /*0cc0*/  LDS R14, [R14.X4] ;  /* 0x000000000e0e7984 */ /* 0x000e240000004800 */
[----:B0-----:R-:W-:Y:S01]  /*0cd0*/  F2FP.BF16.PACK_AB R19, R14, R13 ;  /* 0x0000000d0e13723e */ /* 0x001fe200000010ff */
[----:B------:R-:W-:-:S03]  /*0ce0*/  IMAD.WIDE R12, R11, R8, c[0x0][0x168] ;  /* 0x00005a000b0c7625 */ /* 0x000fc600078e0208 */
[----:B------:R-:W-:Y:S01]  /*0cf0*/  PRMT R16, R19, 0x7632, R16 ;  /* 0x0000763213107816 */ /* 0x000fe20000000010 */
[----:B------:R-:W-:Y:S01]  /*0d00*/  IMAD.WIDE R8, R11, R8, c[0x0][0x170] ;  /* 0x00005c000b087625 */ /* 0x000fe200078e0208 */
[----:B------:R-:W-:Y:S01]  /*0d10*/  @P0 STG.E.U16 [R12.64], R19 ;  /* 0x000000130c000986 */ /* 0x000fe2000c101504 */
[----:B------:R-:W-:-:S03]  /*0d20*/  CS2R R10, SRZ ;  /* 0x00000000000a7805 */ /* 0x000fc6000001ff00 */
[----:B------:R0:W-:Y:S04]  /*0d30*/  @P0 STG.E.U16 [R8.64], R16 ;  /* 0x0000001008000986 */ /* 0x0001e8000c101504 */
[----:B------:R1:W2:Y:S01]  /*0d40*/  @!P2 LDG.E.EF.64 R10, [R4.64] ;  /* 0x00000004040aa981 */ /* 0x0002a2000c0e1b00 */
[----:B------:R-:W-:Y:S01]  /*0d50*/  FSETP.GE.AND P0, PT, R17, RZ, PT ;  /* 0x000000ff1100720b */ /* 0x000fe20003f06000 */
[----:B------:R-:W-:-:S03]  /*0d60*/  IMAD R6, R7, 0xc00, R6 ;  /* 0x00000c0007067824 */ /* 0x000fc600078e0206 */
[----:B------:R-:W-:Y:S02]  /*0d70*/  FSEL R17, R17, RZ, !P0 ;  /* 0x000000ff11117208 */ /* 0x000fe40004000000 */
[----:B------:R-:W-:-:S03]  /*0d80*/  FSETP.GTU.AND P0, PT, R15, RZ, PT ;  /* 0x000000ff0f00720b */ /* 0x000fc60003f0c000 */
[----:B------:R-:W-:Y:S01]  /*0d90*/  FADD R17, RZ, -R17 ;  /* 0x80000011ff117221 */ /* 0x000fe20000000000 */
[----:B------:R-:W-:Y:S01]  /*0da0*/  FSEL R14, R15, RZ, P0 ;  /* 0x000000ff0f0e7208 */ /* 0x000fe20000000000 */
[----:B-1----:R-:W-:-:S03]  /*0db0*/  IMAD.MOV.U32 R4, RZ, RZ, 0x3e800000 ;  /* 0x3e800000ff047424 */ /* 0x002fc600078e00ff */
[C---:B------:R-:W-:Y:S02]  /*0dc0*/  FSETP.NAN.AND P3, PT, R17.reuse, R17, PT ;  /* 0x000000111100720b */ /* 0x040fe40003f68000 */
[----:B------:R-:W-:-:S11]  /*0dd0*/  FSETP.GT.AND P0, PT, R17, R14, PT ;  /* 0x0000000e1100720b */ /* 0x000fd60003f04000 */
[----:B------:R-:W-:-:S05]  /*0de0*/  @!P3 FSEL R17, R17, R14, P0 ;  /* 0x0000000e1111b208 */ /* 0x000fca0000000000 */
[----:B------:R-:W-:-:S05]  /*0df0*/  FMUL R17, R17, 0.0078740157186985015869 ;  /* 0x3c01020411117820 */ /* 0x000fca0000400000 */
[C---:B------:R-:W-:Y:S02]  /*0e00*/  FSETP.GT.AND P0, PT, R17.reuse, 9.9999997473787516356e-06, PT ;  /* 0x3727c5ac1100780b */ /* 0x040fe40003f04000 */
[----:B------:R-:W-:-:S11]  /*0e10*/  FSETP.NAN.AND P3, PT, R17, R17, PT ;  /* 0x000000111100720b */ /* 0x000fd60003f68000 */
[----:B------:R-:W-:-:S04]  /*0e20*/  @!P0 FSEL R17, R17, 9.9999997473787516356e-06, P3 ;  /* 0x3727c5ac11118808 */ /* 0x000fc80001800000 */
[C---:B------:R-:W-:Y:S02]  /*0e30*/  FSETP.GT.AND P0, PT, |R17|.reuse, 8.50705917302346158658e+37, PT ;  /* 0x7e8000001100780b */ /* 0x040fe40003f04200 */
[----:B------:R-:W-:Y:S02]  /*0e40*/  FSETP.GEU.AND P3, PT, |R17|, 1.175494350822287508e-38, PT ;  /* 0x008000001100780b */ /* 0x000fe40003f6e200 */
[----:B------:R-:W-:-:S09]  /*0e50*/  FSEL R4, R4, 1, P0 ;  /* 0x3f80000004047808 */ /* 0x000fd20000000000 */
[----:B------:R-:W-:Y:S02]  /*0e60*/  @P0 FMUL R17, R17, 0.25 ;  /* 0x3e80000011110820 */ /* 0x000fe40000400000 */
[----:B------:R-:W-:Y:S02]  /*0e70*/  @!P3 FMUL R4, R4, 16777216 ;  /* 0x4b8000000404b820 */ /* 0x000fe40000400000 */
[----:B------:R-:W-:-:S06]  /*0e80*/  @!P3 FMUL R17, R17, 16777216 ;  /* 0x4b8000001111b820 */ /* 0x000fcc0000400000 */
[----:B------:R-:W0:Y:S02]  /*0e90*/  MUFU.RCP R17, R17 ;  /* 0x0000001100117308 */ /* 0x000e240000001000 */
[----:B0-----:R-:W-:Y:S01]  /*0ea0*/  FMUL R8, R17, R4 ;  /* 0x0000000411087220 */ /* 0x001fe20000400000 */
[----:B--2---:R-:W-:-:S05]  /*0eb0*/  PRMT R5, R10, 0x7632, R5 ;  /* 0x000076320a057816 */ /* 0x004fca0000000005 */
[----:B------:R-:W-:Y:S02]  /*0ec0*/  IMAD.U32 R9, R5, 0x10000, RZ ;  /* 0x0001000005097824 */ /* 0x000fe400078e00ff */
[----:B------:R-:W-:Y:S02]  /*0ed0*/  IMAD.U32 R5, R10, 0x10000, RZ ;  /* 0x000100000a057824 */ /* 0x000fe400078e00ff */
[C---:B------:R-:W-:Y:S02]  /*0ee0*/  FMUL R9, R8.reuse, R9 ;  /* 0x0000000908097220 */ /* 0x040fe40000400000 */
[C---:B------:R-:W-:Y:S01]  /*0ef0*/  FMUL R4, R8.reuse, R5 ;  /* 0x0000000508047220 */ /* 0x040fe20000400000 */
[C---:B------:R-:W-:Y:S01]  /*0f00*/  IMAD.U32 R5, R11.reuse, 0x10000, RZ ;  /* 0x000100000b057824 */ /* 0x040fe200078e00ff */
[----:B------:R-:W-:Y:S02]  /*0f10*/  PRMT R11, R11, 0x7632, R11 ;  /* 0x000076320b0b7816 */ /* 0x000fe4000000000b */
[----:B------:R-:W0:Y:S01]  /*0f20*/  FRND R9, R9 ;  /* 0x0000000900097307 */ /* 0x000e220000201000 */
[----:B------:R-:W-:-:S02]  /*0f30*/  FMUL R5, R8, R5 ;  /* 0x0000000508057220 */ /* 0x000fc40000400000 */
[----:B------:R-:W-:-:S04]  /*0f40*/  IMAD.U32 R11, R11, 0x10000, RZ ;  /* 0x000100000b0b7824 */ /* 0x000fc800078e00ff */
[----:B------:R-:W-:Y:S01]  /*0f50*/  FMUL R11, R8, R11 ;  /* 0x0000000b080b7220 */ /* 0x000fe20000400000 */
[----:B------:R-:W1:Y:S08]  /*0f60*/  FRND R4, R4 ;  /* 0x0000000400047307 */ /* 0x000e700000201000 */
[----:B------:R-:W2:Y:S01]  /*0f70*/  FRND R5, R5 ;  /* 0x0000000500057307 */ /* 0x000ea20000201000 */
[----:B0-----:R-:W-:-:S02]  /*0f80*/  FSETP.GT.AND P4, PT, R9, -127, PT ;  /* 0xc2fe00000900780b */ /* 0x001fc40003f84000 */
[----:B------:R-:W-:-:S05]  /*0f90*/  FSETP.NAN.AND P5, PT, R9, R9, PT ;  /* 0x000000090900720b */ /* 0x000fca0003fa8000 */
[----:B------:R-:W0:Y:S01]  /*0fa0*/  FRND R11, R11 ;  /* 0x0000000b000b7307 */ /* 0x000e220000201000 */
[----:B-1----:R-:W-:-:S05]  /*0fb0*/  FSETP.GT.AND P0, PT, R4, -127, PT ;  /* 0xc2fe00000400780b */ /* 0x002fca0003f04000 */
[----:B------:R-:W-:Y:S02]  /*0fc0*/  @!P4 FSEL R9, R9, -127, P5 ;  /* 0xc2fe00000909c808 */ /* 0x000fe40002800000 */
[----:B--2---:R-:W-:Y:S02]  /*0fd0*/  FSETP.GT.AND P3, PT, R5, -127, PT ;  /* 0xc2fe00000500780b */ /* 0x004fe40003f64000 */
[C---:B------:R-:W-:Y:S01]  /*0fe0*/  FSETP.NAN.AND P5, PT, R4.reuse, R4, PT ;  /* 0x000000040400720b */ /* 0x040fe20003fa8000 */
[----:B------:R-:W1:Y:S01]  /*0ff0*/  F2I.S16.TRUNC.NTZ R10, R9 ;  /* 0x00000009000a7305 */ /* 0x000e62000020e900 */
[----:B------:R-:W-:Y:S02]  /*1000*/  FSETP.NAN.AND P6, PT, R9, R9, PT ;  /* 0x000000090900720b */ /* 0x000fe40003fc8000 */
[----:B------:R-:W-:Y:S02]  /*1010*/  @!P0 FSEL R4, R4, -127, P5 ;  /* 0xc2fe000004048808 */ /* 0x000fe40002800000 */
[----:B0-----:R-:W-:-:S02]  /*1020*/  FSETP.GT.AND P4, PT, R11, -127, PT ;  /* 0xc2fe00000b00780b */ /* 0x001fc40003f84000 */
[C---:B------:R-:W-:Y:S01]  /*1030*/  FSETP.NAN.AND P0, PT, R5.reuse, R5, PT ;  /* 0x000000050500720b */ /* 0x040fe20003f08000 */
[----:B------:R-:W0:Y:S01]  /*1040*/  F2I.S16.TRUNC.NTZ R12, R4 ;  /* 0x00000004000c7305 */ /* 0x000e22000020e900 */
[----:B------:R-:W-:Y:S02]  /*1050*/  FSETP.GEU.AND P5, PT, R4, 127, PT ;  /* 0x42fe00000400780b */ /* 0x000fe40003fae000 */
[----:B------:R-:W-:Y:S02]  /*1060*/  @!P3 FSEL R5, R5, -127, P0 ;  /* 0xc2fe00000505b808 */ /* 0x000fe40000000000 */
[----:B------:R-:W-:Y:S02]  /*1070*/  FSETP.NAN.AND P3, PT, R11, R11, PT ;  /* 0x0000000b0b00720b */ /* 0x000fe40003f68000 */
[----:B------:R-:W-:Y:S01]  /*1080*/  FSETP.GEU.AND P0, PT, R9, 127, PT ;  /* 0x42fe00000900780b */ /* 0x000fe20003f0e000 */
[----:B------:R-:W2:Y:S01]  /*1090*/  F2I.S16.TRUNC.NTZ R14, R5 ;  /* 0x00000005000e7305 */ /* 0x000ea2000020e900 */
[----:B-1----:R-:W-:-:S02]  /*10a0*/  LOP3.LUT R10, R10, 0xffff, RZ, 0xc0, !PT ;  /* 0x0000ffff0a0a7812 */ /* 0x002fc400078ec0ff */
[----:B------:R-:W-:Y:S02]  /*10b0*/  @!P4 FSEL R11, R11, -127, P3 ;  /* 0xc2fe00000b0bc808 */ /* 0x000fe40001800000 */
[----:B------:R-:W-:Y:S02]  /*10c0*/  FSETP.GEU.AND P3, PT, R5, 127, PT ;  /* 0x42fe00000500780b */ /* 0x000fe40003f6e000 */
[----:B------:R-:W-:Y:S01]  /*10d0*/  FSETP.GEU.AND P4, PT, R11, 127, PT ;  /* 0x42fe00000b00780b */ /* 0x000fe20003f8e000 */
[----:B------:R-:W1:Y:S01]  /*10e0*/  F2I.S16.TRUNC.NTZ R13, R11 ;  /* 0x0000000b000d7305 */ /* 0x000e62000020e900 */
[----:B0-----:R-:W-:-:S03]  /*10f0*/  LOP3.LUT R9, R12, 0xffff, RZ, 0xc0, !PT ;  /* 0x0000ffff0c097812 */ /* 0x001fc600078ec0ff */
[----:B------:R-:W-:Y:S02]  /*1100*/  @P0 SEL R10, R10, 0x7f, P6 ;  /* 0x0000007f0a0a0807 */ /* 0x000fe40003000000 */
[----:B------:R-:W-:Y:S02]  /*1110*/  FSETP.NAN.AND P6, PT, R4, R4, PT ;  /* 0x000000040400720b */ /* 0x000fe40003fc8000 */
[----:B------:R-:W-:Y:S02]  /*1120*/  FSETP.NAN.AND P0, PT, R5, R5, PT ;  /* 0x000000050500720b */ /* 0x000fe40003f08000 */
[----:B------:R-:W-:Y:S02]  /*1130*/  @P5 SEL R9, R9, 0x7f, P6 ;  /* 0x0000007f09095807 */ /* 0x000fe40003000000 */
[----:B------:R-:W-:Y:S02]  /*1140*/  FSETP.NAN.AND P5, PT, R11, R11, PT ;  /* 0x0000000b0b00720b */ /* 0x000fe40003fa8000 */
[----:B--2---:R-:W-:-:S02]  /*1150*/  LOP3.LUT R14, R14, 0xffff, RZ, 0xc0, !PT ;  /* 0x0000ffff0e0e7812 */ /* 0x004fc400078ec0ff */
[----:B-1----:R-:W-:Y:S02]  /*1160*/  LOP3.LUT R13, R13, 0xffff, RZ, 0xc0, !PT ;  /* 0x0000ffff0d0d7812 */ /* 0x002fe400078ec0ff */
[----:B------:R-:W-:Y:S02]  /*1170*/  @P3 SEL R14, R14, 0x7f, P0 ;  /* 0x0000007f0e0e3807 */ /* 0x000fe40000000000 */
[----:B------:R-:W-:Y:S02]  /*1180*/  @P4 SEL R13, R13, 0x7f, P5 ;  /* 0x0000007f0d0d4807 */ /* 0x000fe40002800000 */
[----:B------:R-:W-:Y:S02]  /*1190*/  PRMT R10, R9, 0x3340, R10 ;  /* 0x00003340090a7816 */ /* 0x000fe4000000000a */
[----:B------:R-:W-:Y:S02]  /*11a0*/  PRMT R13, R14, 0x3340, R13 ;  /* 0x000033400e0d7816 */ /* 0x000fe4000000000d */
[----:B------:R-:W-:-:S02]  /*11b0*/  IADD3 R4, P0, R6, c[0x0][0x178], RZ ;  /* 0x00005e0006047a10 */ /* 0x000fc40007f1e0ff */
[----:B------:R-:W-:Y:S02]  /*11c0*/  PRMT R11, R10, 0x5410, R13 ;  /* 0x000054100a0b7816 */ /* 0x000fe4000000000d */
[----:B------:R-:W-:Y:S01]  /*11d0*/  LEA.HI.X.SX32 R5, R6, c[0x0][0x17c], 0x1, P0 ;  /* 0x00005f0006057a11 */ /* 0x000fe200000f0eff */
[----:B------:R-:W-:-:S04]  /*11e0*/  CS2R R12, SRZ ;  /* 0x00000000000c7805 */ /* 0x000fc8000001ff00 */
[----:B------:R0:W-:Y:S04]  /*11f0*/  @!P2 STG.E [R4.64], R11 ;  /* 0x0000000b0400a986 */ /* 0x0001e8000c101904 */
[----:B------:R-:W2:Y:S01]  /*1200*/  @P1 LDG.E.EF.64 R12, [R2.64] ;  /* 0x00000004020c1981 */ /* 0x000ea2000c0e1b00 */
[----:B------:R-:W-:Y:S01]  /*1210*/  IMAD R0, R7, 0xc00, R0 ;  /* 0x00000c0007007824 */ /* 0x000fe200078e0200 */
[C---:B--2---:R-:W-:Y:S01]  /*1220*/  PRMT R6, R13.reuse, 0x7632, R6 ;  /* 0x000076320d067816 */ /* 0x044fe20000000006 */
[----:B------:R-:W-:-:S04]  /*1230*/  IMAD.U32 R13, R13, 0x10000, RZ ;  /* 0x000100000d0d7824 */ /* 0x000fc800078e00ff */
[----:B------:R-:W-:Y:S01]  /*1240*/  IMAD.U32 R9, R6, 0x10000, RZ ;  /* 0x0001000006097824 */ /* 0x000fe200078e00ff */
[----:B------:R-:W-:-:S03]  /*1250*/  FMUL R13, R8, R13 ;  /* 0x0000000d080d7220 */ /* 0x000fc60000400000 */
[----:B------:R-:W-:Y:S01]  /*1260*/  FMUL R6, R8, R9 ;  /* 0x0000000908067220 */ /* 0x000fe20000400000 */
[C---:B------:R-:W-:Y:S01]  /*1270*/  IMAD.U32 R9, R12.reuse, 0x10000, RZ ;  /* 0x000100000c097824 */ /* 0x040fe200078e00ff */
[----:B------:R-:W-:Y:S01]  /*1280*/  PRMT R12, R12, 0x7632, R12 ;  /* 0x000076320c0c7816 */ /* 0x000fe2000000000c */
[----:B------:R-:W1:Y:S02]  /*1290*/  FRND R13, R13 ;  /* 0x0000000d000d7307 */ /* 0x000e640000201000 */
[----:B------:R-:W-:Y:S02]  /*12a0*/  FMUL R9, R8, R9 ;  /* 0x0000000908097220 */ /* 0x000fe40000400000 */
[----:B------:R-:W-:-:S04]  /*12b0*/  IMAD.U32 R3, R12, 0x10000, RZ ;  /* 0x000100000c037824 */ /* 0x000fc800078e00ff */
[----:B------:R-:W2:Y:S01]  /*12c0*/  FRND R6, R6 ;  /* 0x0000000600067307 */ /* 0x000ea20000201000 */
[----:B------:R-:W-:-:S07]  /*12d0*/  FMUL R3, R8, R3 ;  /* 0x0000000308037220 */ /* 0x000fce0000400000 */
[----:B------:R-:W3:Y:S01]  /*12e0*/  FRND R9, R9 ;  /* 0x0000000900097307 */ /* 0x000ee20000201000 */
[C---:B-1----:R-:W-:Y:S02]  /*12f0*/  FSETP.GT.AND P2, PT, R13.reuse, -127, PT ;  /* 0xc2fe00000d00780b */ /* 0x042fe40003f44000 */
[----:B------:R-:W-:-:S05]  /*1300*/  FSETP.NAN.AND P4, PT, R13, R13, PT ;  /* 0x0000000d0d00720b */ /* 0x000fca0003f88000 */
[----:B------:R-:W1:Y:S01]  /*1310*/  FRND R3, R3 ;  /* 0x0000000300037307 */ /* 0x000e620000201000 */
[----:B--2---:R-:W-:-:S05]  /*1320*/  FSETP.GT.AND P3, PT, R6, -127, PT ;  /* 0xc2fe00000600780b */ /* 0x004fca0003f64000 */
[----:B------:R-:W-:Y:S02]  /*1330*/  @!P2 FSEL R13, R13, -127, P4 ;  /* 0xc2fe00000d0da808 */ /* 0x000fe40002000000 */
[----:B---3--:R-:W-:Y:S02]  /*1340*/  FSETP.GT.AND P0, PT, R9, -127, PT ;  /* 0xc2fe00000900780b */ /* 0x008fe40003f04000 */
[C---:B------:R-:W-:Y:S01]  /*1350*/  FSETP.NAN.AND P4, PT, R6.reuse, R6, PT ;  /* 0x000000060600720b */ /* 0x040fe20003f88000 */
[----:B------:R-:W-:Y:S03]  /*1360*/  F2I.S16.TRUNC.NTZ R8, R13 ;  /* 0x0000000d00087305 */ /* 0x000fe6000020e900 */
[----:B------:R-:W-:Y:S02]  /*1370*/  @!P3 FSEL R6, R6, -127, P4 ;  /* 0xc2fe00000606b808 */ /* 0x000fe40002000000 */
[----:B-1----:R-:W-:-:S02]  /*1380*/  FSETP.GT.AND P2, PT, R3, -127, PT ;  /* 0xc2fe00000300780b */ /* 0x002fc40003f44000 */
[C---:B------:R-:W-:Y:S01]  /*1390*/  FSETP.NAN.AND P3, PT, R9.reuse, R9, PT ;  /* 0x000000090900720b */ /* 0x040fe20003f68000 */
[----:B0-----:R-:W0:Y:S01]  /*13a0*/  F2I.S16.TRUNC.NTZ R5, R6 ;  /* 0x0000000600057305 */ /* 0x001e22000020e900 */
[C---:B------:R-:W-:Y:S02]  /*13b0*/  FSETP.GEU.AND P6, PT, R6.reuse, 127, PT ;  /* 0x42fe00000600780b */ /* 0x040fe40003fce000 */
[----:B------:R-:W-:Y:S02]  /*13c0*/  @!P0 FSEL R9, R9, -127, P3 ;  /* 0xc2fe000009098808 */ /* 0x000fe40001800000 */
[----:B------:R-:W-:Y:S02]  /*13d0*/  FSETP.NAN.AND P0, PT, R3, R3, PT ;  /* 0x000000030300720b */ /* 0x000fe40003f08000 */
[----:B------:R-:W-:Y:S01]  /*13e0*/  FSETP.NAN.AND P5, PT, R6, R6, PT ;  /* 0x000000060600720b */ /* 0x000fe20003fa8000 */
[----:B------:R-:W1:Y:S01]  /*13f0*/  F2I.S16.TRUNC.NTZ R4, R9 ;  /* 0x0000000900047305 */ /* 0x000e62000020e900 */
[----:B------:R-:W-:-:S02]  /*1400*/  FSETP.NAN.AND P4, PT, R13, R13, PT ;  /* 0x0000000d0d00720b */ /* 0x000fc40003f88000 */
[----:B------:R-:W-:Y:S02]  /*1410*/  @!P2 FSEL R3, R3, -127, P0 ;  /* 0xc2fe00000303a808 */ /* 0x000fe40000000000 */
[----:B------:R-:W-:Y:S02]  /*1420*/  FSETP.GEU.AND P0, PT, R13, 127, PT ;  /* 0x42fe00000d00780b */ /* 0x000fe40003f0e000 */
[----:B------:R-:W-:Y:S01]  /*1430*/  FSETP.GEU.AND P2, PT, R9, 127, PT ;  /* 0x42fe00000900780b */ /* 0x000fe20003f4e000 */
[----:B------:R-:W2:Y:S01]  /*1440*/  F2I.S16.TRUNC.NTZ R2, R3 ;  /* 0x0000000300027305 */ /* 0x000ea2000020e900 */
[----:B------:R-:W-:Y:S02]  /*1450*/  FSETP.GEU.AND P3, PT, R3, 127, PT ;  /* 0x42fe00000300780b */ /* 0x000fe40003f6e000 */
[----:B0-----:R-:W-:Y:S02]  /*1460*/  LOP3.LUT R5, R5, 0xffff, RZ, 0xc0, !PT ;  /* 0x0000ffff05057812 */ /* 0x001fe400078ec0ff */
[----:B------:R-:W-:-:S02]  /*1470*/  LOP3.LUT R8, R8, 0xffff, RZ, 0xc0, !PT ;  /* 0x0000ffff08087812 */ /* 0x000fc400078ec0ff */
[----:B------:R-:W-:Y:S02]  /*1480*/  @P6 SEL R5, R5, 0x7f, P5 ;  /* 0x0000007f05056807 */ /* 0x000fe40002800000 */
[----:B------:R-:W-:Y:S02]  /*1490*/  FSETP.NAN.AND P6, PT, R3, R3, PT ;  /* 0x000000030300720b */ /* 0x000fe40003fc8000 */
[----:B------:R-:W-:Y:S02]  /*14a0*/  FSETP.NAN.AND P5, PT, R9, R9, PT ;  /* 0x000000090900720b */ /* 0x000fe40003fa8000 */
[----:B-1----:R-:W-:Y:S02]  /*14b0*/  LOP3.LUT R4, R4, 0xffff, RZ, 0xc0, !PT ;  /* 0x0000ffff04047812 */ /* 0x002fe400078ec0ff */
[----:B------:R-:W-:Y:S02]  /*14c0*/  @P0 SEL R8, R8, 0x7f, P4 ;  /* 0x0000007f08080807 */ /* 0x000fe40002000000 */
[----:B--2---:R-:W-:-:S02]  /*14d0*/  LOP3.LUT R3, R2, 0xffff, RZ, 0xc0, !PT ;  /* 0x0000ffff02037812 */ /* 0x004fc400078ec0ff */
[----:B------:R-:W-:Y:S02]  /*14e0*/  @P2 SEL R4, R4, 0x7f, P5 ;  /* 0x0000007f04042807 */ /* 0x000fe40002800000 */
[----:B------:R-:W-:Y:S02]  /*14f0*/  @P3 SEL R3, R3, 0x7f, P6 ;  /* 0x0000007f03033807 */ /* 0x000fe40003000000 */
[----:B------:R-:W-:Y:S02]  /*1500*/  PRMT R5, R8, 0x3340, R5 ;  /* 0x0000334008057816 */ /* 0x000fe40000000005 */
[----:B------:R-:W-:Y:S02]  /*1510*/  IADD3 R2, P0, R0, c[0x0][0x178], RZ ;  /* 0x00005e0000027a10 */ /* 0x000fe40007f1e0ff */
[----:B------:R-:W-:Y:S02]  /*1520*/  PRMT R4, R4, 0x3340, R3 ;  /* 0x0000334004047816 */ /* 0x000fe40000000003 */
[----:B------:R-:W-:-:S02]  /*1530*/  LEA.HI.X.SX32 R3, R0, c[0x0][0x17c], 0x1, P0 ;  /* 0x00005f0000037a11 */ /* 0x000fc400000f0eff */
[----:B------:R-:W-:Y:S01]  /*1540*/  PRMT R5, R4, 0x5410, R5 ;  /* 0x0000541004057816 */ /* 0x000fe20000000005 */
[----:B------:R-:W-:Y:S06]  /*1550*/  @!P1 EXIT ;  /* 0x000000000000994d */ /* 0x000fec0003800000 */
[----:B------:R-:W-:Y:S01]  /*1560*/  STG.E [R2.64], R5 ;  /* 0x0000000502007986 */ /* 0x000fe2000c101904 */
[----:B------:R-:W-:Y:S05]  /*1570*/  EXIT ;  /* 0x000000000000794d */ /* 0x000fea0003800000 */
.L_x_0:
[----:B------:R-:W-:-:S00]  /*1580*/  BRA `(.L_x_0) ;  /* 0xfffffff000007947 */ /* 0x000fc0000383ffff */
[----:B------:R-:W-:-:S00]  /*1590*/  NOP ;  /* 0x0000000000007918 */ /* 0x000fc00000000000 */
        /* <DEDUP_REMOVED lines=14> */
.L_x_1:


//--------------------- .nv.shared.triton_red_fused__to_copy_add_amax_amin_clamp_mul_reciprocal_11 --------------------------
	.section	.nv.shared.triton_red_fused__to_copy_add_amax_amin_clamp_mul_reciprocal_11,"aw",@nobits
	.sectionflags	@""
	.align	16
